	.headerflags	@"EF_CUDA_TEXMODE_UNIFIED EF_CUDA_64BIT_ADDRESS EF_CUDA_ACCELERATORS EF_CUDA_SM90 EF_CUDA_VIRTUAL_SM(EF_CUDA_SM90)"
	.elftype	@"ET_EXEC"


//--------------------- .nv.info                  --------------------------
	.section	.nv.info,"",@"SHT_CUDA_INFO"
	.align	4


	//----- nvinfo : EIATTR_REGCOUNT
	.align		4
        /*0000*/ 	.byte	0x04, 0x2f
        /*0002*/ 	.short	(.L_1 - .L_0)
	.align		4
.L_0:
        /*0004*/ 	.word	index@(triton_poi_fused_add_div_mul_sub_20)
        /*0008*/ 	.word	0x00000020


	//----- nvinfo : EIATTR_MIN_STACK_SIZE
	.align		4
.L_1:
        /*000c*/ 	.byte	0x04, 0x12
        /*000e*/ 	.short	(.L_3 - .L_2)
	.align		4
.L_2:
        /*0010*/ 	.word	index@(triton_poi_fused_add_div_mul_sub_20)
        /*0014*/ 	.word	0x00000000


	//----- nvinfo : EIATTR_FRAME_SIZE
	.align		4
.L_3:
        /*0018*/ 	.byte	0x04, 0x11
        /*001a*/ 	.short	(.L_5 - .L_4)
	.align		4
.L_4:
        /*001c*/ 	.word	index@(triton_poi_fused_add_div_mul_sub_20)
        /*0020*/ 	.word	0x00000000


	//----- nvinfo : EIATTR_MIN_STACK_SIZE
	.align		4
.L_5:
        /*0024*/ 	.byte	0x04, 0x12
        /*0026*/ 	.short	(.L_7 - .L_6)
	.align		4
.L_6:
        /*0028*/ 	.word	index@(triton_poi_fused_add_div_mul_sub_20)
        /*002c*/ 	.word	0x00000000
.L_7:


//--------------------- .nv.info.triton_poi_fused_add_div_mul_sub_20 --------------------------
	.section	.nv.info.triton_poi_fused_add_div_mul_sub_20,"",@"SHT_CUDA_INFO"
	.sectionflags	@""
	.align	4


	//----- nvinfo : EIATTR_CUDA_API_VERSION
	.align		4
        /*0000*/ 	.byte	0x04, 0x37
        /*0002*/ 	.short	(.L_9 - .L_8)
.L_8:
        /*0004*/ 	.word	0x0000007c


	//----- nvinfo : EIATTR_KPARAM_INFO
	.align		4
.L_9:
        /*0008*/ 	.byte	0x04, 0x17
        /*000a*/ 	.short	(.L_11 - .L_10)
.L_10:
        /*000c*/ 	.word	0x00000000
        /*0010*/ 	.short	0x0007
        /*0012*/ 	.short	0x0034
        /*0014*/ 	.byte	0x00, 0xf0, 0x11, 0x00


	//----- nvinfo : EIATTR_KPARAM_INFO
	.align		4
.L_11:
        /*0018*/ 	.byte	0x04, 0x17
        /*001a*/ 	.short	(.L_13 - .L_12)
.L_12:
        /*001c*/ 	.word	0x00000000
        /*0020*/ 	.short	0x0006
        /*0022*/ 	.short	0x0030
        /*0024*/ 	.byte	0x00, 0xf0, 0x11, 0x00


	//----- nvinfo : EIATTR_KPARAM_INFO
	.align		4
.L_13:
        /*0028*/ 	.byte	0x04, 0x17
        /*002a*/ 	.short	(.L_15 - .L_14)
.L_14:
        /*002c*/ 	.word	0x00000000
        /*0030*/ 	.short	0x0005
        /*0032*/ 	.short	0x0028
        /*0034*/ 	.byte	0x00, 0xf4, 0x21, 0x00


	//----- nvinfo : EIATTR_KPARAM_INFO
	.align		4
.L_15:
        /*0038*/ 	.byte	0x04, 0x17
        /*003a*/ 	.short	(.L_17 - .L_16)
.L_16:
        /*003c*/ 	.word	0x00000000
        /*0040*/ 	.short	0x0004
        /*0042*/ 	.short	0x0020
        /*0044*/ 	.byte	0x00, 0xf4, 0x21, 0x00


	//----- nvinfo : EIATTR_KPARAM_INFO
	.align		4
.L_17:
        /*0048*/ 	.byte	0x04, 0x17
        /*004a*/ 	.short	(.L_19 - .L_18)
.L_18:
        /*004c*/ 	.word	0x00000000
        /*0050*/ 	.short	0x0003
        /*0052*/ 	.short	0x0018
        /*0054*/ 	.byte	0x00, 0xf4, 0x21, 0x00


	//----- nvinfo : EIATTR_KPARAM_INFO
	.align		4
.L_19:
        /*0058*/ 	.byte	0x04, 0x17
        /*005a*/ 	.short	(.L_21 - .L_20)
.L_20:
        /*005c*/ 	.word	0x00000000
        /*0060*/ 	.short	0x0002
        /*0062*/ 	.short	0x0010
        /*0064*/ 	.byte	0x00, 0xf4, 0x21, 0x00


	//----- nvinfo : EIATTR_KPARAM_INFO
	.align		4
.L_21:
        /*0068*/ 	.byte	0x04, 0x17
        /*006a*/ 	.short	(.L_23 - .L_22)
.L_22:
        /*006c*/ 	.word	0x00000000
        /*0070*/ 	.short	0x0001
        /*0072*/ 	.short	0x0008
        /*0074*/ 	.byte	0x00, 0xf4, 0x21, 0x00


	//----- nvinfo : EIATTR_KPARAM_INFO
	.align		4
.L_23:
        /*0078*/ 	.byte	0x04, 0x17
        /*007a*/ 	.short	(.L_25 - .L_24)
.L_24:
        /*007c*/ 	.word	0x00000000
        /*0080*/ 	.short	0x0000
        /*0082*/ 	.short	0x0000
        /*0084*/ 	.byte	0x00, 0xf4, 0x21, 0x00


	//----- nvinfo : EIATTR_SPARSE_MMA_MASK
	.align		4
.L_25:
        /*0088*/ 	.byte	0x03, 0x50
        /*008a*/ 	.short	0x0000


	//----- nvinfo : EIATTR_MAXREG_COUNT
	.align		4
        /*008c*/ 	.byte	0x03, 0x1b
        /*008e*/ 	.short	0x00ff


	//----- nvinfo : EIATTR_EXIT_INSTR_OFFSETS
	.align		4
        /*0090*/ 	.byte	0x04, 0x1c
        /*0092*/ 	.short	(.L_27 - .L_26)


	//   ....[0]....
.L_26:
        /*0094*/ 	.word	0x00000af0


	//   ....[1]....
        /*0098*/ 	.word	0x00000b10


	//----- nvinfo : EIATTR_REQNTID
	.align		4
.L_27:
        /*009c*/ 	.byte	0x04, 0x10
        /*009e*/ 	.short	(.L_29 - .L_28)
.L_28:
        /*00a0*/ 	.word	0x00000080
        /*00a4*/ 	.word	0x00000001
        /*00a8*/ 	.word	0x00000001


	//----- nvinfo : EIATTR_CBANK_PARAM_SIZE
	.align		4
.L_29:
        /*00ac*/ 	.byte	0x03, 0x19
        /*00ae*/ 	.short	0x0038


	//----- nvinfo : EIATTR_PARAM_CBANK
	.align		4
        /*00b0*/ 	.byte	0x04, 0x0a
        /*00b2*/ 	.short	(.L_31 - .L_30)
	.align		4
.L_30:
        /*00b4*/ 	.word	index@(.nv.constant0.triton_poi_fused_add_div_mul_sub_20)
        /*00b8*/ 	.short	0x0210
        /*00ba*/ 	.short	0x0038


	//----- nvinfo : EIATTR_SW_WAR
	.align		4
.L_31:
        /*00bc*/ 	.byte	0x04, 0x36
        /*00be*/ 	.short	(.L_33 - .L_32)
.L_32:
        /*00c0*/ 	.word	0x00000008
.L_33:


//--------------------- .nv.callgraph             --------------------------
	.section	.nv.callgraph,"",@"SHT_CUDA_CALLGRAPH"
	.align	4
	.sectionentsize	8
	.align		4
        /*0000*/ 	.word	0x00000000
	.align		4
        /*0004*/ 	.word	0xffffffff
	.align		4
        /*0008*/ 	.word	0x00000000
	.align		4
        /*000c*/ 	.word	0xfffffffe
	.align		4
        /*0010*/ 	.word	0x00000000
	.align		4
        /*0014*/ 	.word	0xfffffffd
	.align		4
        /*0018*/ 	.word	0x00000000
	.align		4
        /*001c*/ 	.word	0xfffffffc


//--------------------- .text.triton_poi_fused_add_div_mul_sub_20 --------------------------
	.section	.text.triton_poi_fused_add_div_mul_sub_20,"ax",@progbits
	.sectionflags	@"SHF_BARRIERS=1"
	.align	128
        .global         triton_poi_fused_add_div_mul_sub_20
        .type           triton_poi_fused_add_div_mul_sub_20,@function
        .size           triton_poi_fused_add_div_mul_sub_20,(.L_x_1 - triton_poi_fused_add_div_mul_sub_20)
        .other          triton_poi_fused_add_div_mul_sub_20,@"STO_CUDA_ENTRY STV_DEFAULT"
triton_poi_fused_add_div_mul_sub_20:
.text.triton_poi_fused_add_div_mul_sub_20:
[----:B------:R-:W0:Y:S01]  /*0000*/  LDC R1, c[0x0][0x28] ;  /* 0x00000a00ff017b82 */ /* 0x000e220000000800 */
[----:B------:R-:W1:Y:S07]  /*0010*/  S2R R24, SR_TID.X ;  /* 0x0000000000187919 */ /* 0x000e6e0000002100 */
[----:B------:R-:W2:Y:S01]  /*0020*/  LDC.64 R6, c[0x0][0x210] ;  /* 0x00008400ff067b82 */ /* 0x000ea20000000a00 */
[----:B------:R-:W-:Y:S02]  /*0030*/  CS2R R8, SRZ ;  /* 0x0000000000087805 */ /* 0x000fe4000001ff00 */
[----:B------:R-:W-:Y:S01]  /*0040*/  CS2R R10, SRZ ;  /* 0x00000000000a7805 */ /* 0x000fe2000001ff00 */
[----:B------:R-:W3:Y:S01]  /*0050*/  S2R R23, SR_CTAID.Y ;  /* 0x0000000000177919 */ /* 0x000ee20000002600 */
[----:B------:R-:W-:-:S03]  /*0060*/  ULDC.64 UR6, c[0x0][0x208] ;  /* 0x0000820000067ab9 */ /* 0x000fc60000000a00 */
[----:B------:R-:W4:Y:S01]  /*0070*/  S2UR UR5, SR_CgaCtaId ;  /* 0x00000000000579c3 */ /* 0x000f220000008800 */
[----:B------:R-:W5:Y:S01]  /*0080*/  S2R R5, SR_CTAID.X ;  /* 0x0000000000057919 */ /* 0x000f620000002500 */
[----:B------:R-:W-:-:S06]  /*0090*/  UMOV UR4, 0x400 ;  /* 0x0000040000047882 */ /* 0x000fcc0000000000 */
[----:B------:R-:W2:Y:S08]  /*00a0*/  LDC.64 R16, c[0x0][0x218] ;  /* 0x00008600ff107b82 */ /* 0x000eb00000000a00 */
[----:B------:R-:W5:Y:S01]  /*00b0*/  LDC.64 R18, c[0x0][0x220] ;  /* 0x00008800ff127b82 */ /* 0x000f620000000a00 */
[----:B-1----:R-:W-:Y:S01]  /*00c0*/  SHF.L.U32 R0, R24, 0x2, RZ ;  /* 0x0000000218007819 */ /* 0x002fe200000006ff */
[----:B---3--:R-:W-:-:S03]  /*00d0*/  IMAD.SHL.U32 R23, R23, 0x200, RZ ;  /* 0x0000020017177824 */ /* 0x008fc600078e00ff */
[----:B------:R-:W-:-:S04]  /*00e0*/  LOP3.LUT R12, R0, 0x1fc, RZ, 0xc0, !PT ;  /* 0x000001fc000c7812 */ /* 0x000fc800078ec0ff */
[----:B------:R-:W-:-:S04]  /*00f0*/  LOP3.LUT R0, R23, R12, RZ, 0xfc, !PT ;  /* 0x0000000c17007212 */ /* 0x000fc800078efcff */
[C---:B------:R-:W-:Y:S01]  /*0100*/  ISETP.GE.AND P4, PT, R0.reuse, 0x300, PT ;  /* 0x000003000000780c */ /* 0x040fe20003f86270 */
[----:B------:R-:W-:-:S05]  /*0110*/  IMAD.HI R3, R0, 0x2aaaaaab, RZ ;  /* 0x2aaaaaab00037827 */ /* 0x000fca00078e02ff */
[----:B------:R-:W-:-:S04]  /*0120*/  SHF.R.U32.HI R2, RZ, 0x1f, R3 ;  /* 0x0000001fff027819 */ /* 0x000fc80000011603 */
[----:B------:R-:W-:-:S05]  /*0130*/  LEA.HI.SX32 R3, R3, R2, 0x1b ;  /* 0x0000000203037211 */ /* 0x000fca00078fdaff */
[----:B------:R-:W-:-:S04]  /*0140*/  IMAD R2, R3, -0xc0, R0 ;  /* 0xffffff4003027824 */ /* 0x000fc800078e0200 */
[----:B--2---:R-:W-:-:S05]  /*0150*/  IMAD.WIDE R6, R2, 0x4, R6 ;  /* 0x0000000402067825 */ /* 0x004fca00078e0206 */
[----:B------:R1:W2:Y:S01]  /*0160*/  @!P4 LDG.E.EL.128 R8, desc[UR6][R6.64] ;  /* 0x000000060608c981 */ /* 0x0002a2000c2e1d00 */
[----:B----4-:R-:W-:Y:S01]  /*0170*/  UPRMT UR4, UR5, 0x654, UR4 ;  /* 0x0000065405047896 */ /* 0x010fe20008000004 */
[----:B------:R-:W-:Y:S02]  /*0180*/  LOP3.LUT R4, R24, 0x7f, RZ, 0xc0, !PT ;  /* 0x0000007f18047812 */ /* 0x000fe400078ec0ff */
[----:B------:R-:W-:Y:S02]  /*0190*/  LOP3.LUT R24, R23, 0x7f, R24, 0xf8, !PT ;  /* 0x0000007f17187812 */ /* 0x000fe400078ef818 */
[----:B------:R-:W-:Y:S02]  /*01a0*/  LOP3.LUT R20, R23, 0x80, R4, 0xfe, !PT ;  /* 0x0000008017147812 */ /* 0x000fe400078efe04 */
[----:B------:R-:W-:Y:S01]  /*01b0*/  LEA R21, R12, UR4, 0x3 ;  /* 0x000000040c157c11 */ /* 0x000fe2000f8e18ff */
[----:B------:R-:W-:Y:S01]  /*01c0*/  IMAD.HI R22, R24, 0x2aaaaaab, RZ ;  /* 0x2aaaaaab18167827 */ /* 0x000fe200078e02ff */
[----:B------:R-:W-:-:S02]  /*01d0*/  LOP3.LUT R14, R23, 0x100, R4, 0xfe, !PT ;  /* 0x00000100170e7812 */ /* 0x000fc400078efe04 */
[----:B-----5:R-:W-:Y:S01]  /*01e0*/  ISETP.GE.AND P0, PT, R5, 0x40, PT ;  /* 0x000000400500780c */ /* 0x020fe20003f06270 */
[C---:B------:R-:W-:Y:S01]  /*01f0*/  IMAD.HI R13, R20.reuse, 0x2aaaaaab, RZ ;  /* 0x2aaaaaab140d7827 */ /* 0x040fe200078e02ff */
[----:B-1----:R-:W-:Y:S02]  /*0200*/  SHF.R.U32.HI R7, RZ, 0x1f, R22 ;  /* 0x0000001fff077819 */ /* 0x002fe40000011616 */
[----:B------:R-:W-:Y:S01]  /*0210*/  ISETP.LT.AND P2, PT, R20, 0x300, !P0 ;  /* 0x000003001400780c */ /* 0x000fe20004741270 */
[C---:B------:R-:W-:Y:S01]  /*0220*/  IMAD.HI R15, R14.reuse, 0x2aaaaaab, RZ ;  /* 0x2aaaaaab0e0f7827 */ /* 0x040fe200078e02ff */
[----:B------:R-:W-:Y:S02]  /*0230*/  SHF.R.U32.HI R6, RZ, 0x1f, R13 ;  /* 0x0000001fff067819 */ /* 0x000fe4000001160d */
[C---:B------:R-:W-:Y:S01]  /*0240*/  ISETP.LT.AND P3, PT, R14.reuse, 0x300, !P0 ;  /* 0x000003000e00780c */ /* 0x040fe20004761270 */
[----:B------:R-:W-:Y:S01]  /*0250*/  IMAD R27, R14, 0x40, R5 ;  /* 0x000000400e1b7824 */ /* 0x000fe200078e0205 */
[----:B------:R-:W-:Y:S01]  /*0260*/  SHF.R.U32.HI R12, RZ, 0x1f, R15 ;  /* 0x0000001fff0c7819 */ /* 0x000fe2000001160f */
[----:B------:R-:W-:Y:S01]  /*0270*/  IMAD R25, R24, 0x40, R5 ;  /* 0x0000004018197824 */ /* 0x000fe200078e0205 */
[----:B------:R-:W-:-:S02]  /*0280*/  LEA.HI R6, R13, R6, RZ, 0x1b ;  /* 0x000000060d067211 */ /* 0x000fc400078fd8ff */
[----:B------:R-:W-:Y:S02]  /*0290*/  LEA R13, R20, R5, 0x6 ;  /* 0x00000005140d7211 */ /* 0x000fe400078e30ff */
[----:B------:R-:W-:Y:S01]  /*02a0*/  ISETP.LT.AND P1, PT, R24, 0x300, !P0 ;  /* 0x000003001800780c */ /* 0x000fe20004721270 */
[----:B0-----:R-:W-:Y:S01]  /*02b0*/  IMAD.WIDE R24, R25, 0x4, R16 ;  /* 0x0000000419187825 */ /* 0x001fe200078e0210 */
[----:B------:R-:W-:Y:S02]  /*02c0*/  LEA.HI R12, R15, R12, RZ, 0x1b ;  /* 0x0000000c0f0c7211 */ /* 0x000fe400078fd8ff */
[----:B------:R-:W-:Y:S02]  /*02d0*/  CS2R R14, SRZ ;  /* 0x00000000000e7805 */ /* 0x000fe4000001ff00 */
[----:B------:R-:W-:Y:S01]  /*02e0*/  LEA.HI R22, R22, R7, RZ, 0x1b ;  /* 0x0000000716167211 */ /* 0x000fe200078fd8ff */
[----:B------:R-:W-:Y:S01]  /*02f0*/  HFMA2.MMA R7, -RZ, RZ, 0, 0 ;  /* 0x00000000ff077435 */ /* 0x000fe200000001ff */
[----:B------:R-:W-:-:S02]  /*0300*/  LOP3.LUT R28, R23, 0x180, R4, 0xfe, !PT ;  /* 0x00000180171c7812 */ /* 0x000fc400078efe04 */
[----:B------:R-:W-:Y:S01]  /*0310*/  LEA R29, R12, R5, 0x6 ;  /* 0x000000050c1d7211 */ /* 0x000fe200078e30ff */
[----:B------:R-:W-:Y:S01]  /*0320*/  IMAD.MOV.U32 R12, RZ, RZ, RZ ;  /* 0x000000ffff0c7224 */ /* 0x000fe200078e00ff */
[----:B--2---:R-:W-:Y:S04]  /*0330*/  STS [R21], R8 ;  /* 0x0000000815007388 */ /* 0x004fe80000000800 */
[----:B------:R0:W-:Y:S04]  /*0340*/  STS [R21+0x8], R9 ;  /* 0x0000080915007388 */ /* 0x0001e80000000800 */
[----:B------:R-:W-:Y:S04]  /*0350*/  STS [R21+0x10], R10 ;  /* 0x0000100a15007388 */ /* 0x000fe80000000800 */
[----:B------:R1:W-:Y:S01]  /*0360*/  STS [R21+0x18], R11 ;  /* 0x0000180b15007388 */ /* 0x0003e20000000800 */
[----:B0-----:R-:W0:Y:S08]  /*0370*/  LDC.64 R8, c[0x0][0x228] ;  /* 0x00008a00ff087b82 */ /* 0x001e300000000a00 */
[----:B------:R-:W-:Y:S01]  /*0380*/  BAR.SYNC.DEFER_BLOCKING 0x0 ;  /* 0x0000000000007b1d */ /* 0x000fe20000010000 */
[----:B-1----:R-:W-:-:S04]  /*0390*/  IMAD.WIDE R20, R13, 0x4, R16 ;  /* 0x000000040d147825 */ /* 0x002fc800078e0210 */
[----:B------:R-:W-:Y:S01]  /*03a0*/  IMAD.WIDE R10, R27, 0x4, R16 ;  /* 0x000000041b0a7825 */ /* 0x000fe200078e0210 */
[-C--:B------:R-:W-:Y:S02]  /*03b0*/  LEA R27, R6, R5.reuse, 0x6 ;  /* 0x00000005061b7211 */ /* 0x080fe400078e30ff */
[----:B------:R-:W-:Y:S01]  /*03c0*/  MOV R13, RZ ;  /* 0x000000ff000d7202 */ /* 0x000fe20000000f00 */
[----:B------:R-:W-:Y:S01]  /*03d0*/  IMAD.MOV.U32 R6, RZ, RZ, RZ ;  /* 0x000000ffff067224 */ /* 0x000fe200078e00ff */
[----:B------:R1:W2:Y:S04]  /*03e0*/  @P2 LDG.E.EL R14, desc[UR6][R20.64] ;  /* 0x00000006140e2981 */ /* 0x0002a8000c2e1900 */
[----:B------:R3:W4:Y:S04]  /*03f0*/  @P3 LDG.E.EL R15, desc[UR6][R10.64] ;  /* 0x000000060a0f3981 */ /* 0x000728000c2e1900 */
[----:B------:R5:W2:Y:S01]  /*0400*/  @P1 LDG.E.EL R7, desc[UR6][R24.64] ;  /* 0x0000000618071981 */ /* 0x000aa2000c2e1900 */
[----:B-1----:R-:W-:Y:S01]  /*0410*/  LEA R20, R22, R5, 0x6 ;  /* 0x0000000516147211 */ /* 0x002fe200078e30ff */
[----:B------:R-:W-:Y:S01]  /*0420*/  HFMA2.MMA R21, -RZ, RZ, 0, 0 ;  /* 0x00000000ff157435 */ /* 0x000fe200000001ff */
[----:B---3--:R-:W-:-:S04]  /*0430*/  IMAD.WIDE R10, R27, 0x4, R18 ;  /* 0x000000041b0a7825 */ /* 0x008fc800078e0212 */
[----:B-----5:R-:W-:Y:S01]  /*0440*/  IMAD.WIDE R24, R20, 0x4, R18 ;  /* 0x0000000414187825 */ /* 0x020fe200078e0212 */
[----:B------:R1:W2:Y:S01]  /*0450*/  @P2 LDG.E.EL R13, desc[UR6][R10.64] ;  /* 0x000000060a0d2981 */ /* 0x0002a2000c2e1900 */
[----:B------:R-:W-:-:S03]  /*0460*/  CS2R R22, SRZ ;  /* 0x0000000000167805 */ /* 0x000fc6000001ff00 */
[----:B------:R3:W5:Y:S01]  /*0470*/  @P1 LDG.E.EL R6, desc[UR6][R24.64] ;  /* 0x0000000618061981 */ /* 0x000762000c2e1900 */
[----:B0-----:R-:W-:-:S04]  /*0480*/  IMAD.WIDE R26, R27, 0x4, R8 ;  /* 0x000000041b1a7825 */ /* 0x001fc800078e0208 */
[----:B-1----:R-:W-:Y:S01]  /*0490*/  IMAD.WIDE R10, R20, 0x4, R8 ;  /* 0x00000004140a7825 */ /* 0x002fe200078e0208 */
[----:B------:R-:W4:Y:S03]  /*04a0*/  @P2 LDG.E.EL R23, desc[UR6][R26.64] ;  /* 0x000000061a172981 */ /* 0x000f26000c2e1900 */
[C---:B------:R-:W-:Y:S01]  /*04b0*/  IMAD.HI R20, R28.reuse, 0x2aaaaaab, RZ ;  /* 0x2aaaaaab1c147827 */ /* 0x040fe200078e02ff */
[----:B------:R0:W5:Y:S03]  /*04c0*/  @P1 LDG.E.EL R21, desc[UR6][R10.64] ;  /* 0x000000060a151981 */ /* 0x000166000c2e1900 */
[----:B---3--:R-:W-:Y:S01]  /*04d0*/  IMAD.WIDE R24, R29, 0x4, R18 ;  /* 0x000000041d187825 */ /* 0x008fe200078e0212 */
[----:B------:R-:W-:-:S04]  /*04e0*/  ISETP.LT.AND P1, PT, R28, 0x300, !P0 ;  /* 0x000003001c00780c */ /* 0x000fc80004721270 */
[----:B------:R1:W3:Y:S01]  /*04f0*/  @P3 LDG.E.EL R12, desc[UR6][R24.64] ;  /* 0x00000006180c3981 */ /* 0x0002e2000c2e1900 */
[----:B0-----:R-:W-:-:S04]  /*0500*/  SHF.R.U32.HI R11, RZ, 0x1f, R20 ;  /* 0x0000001fff0b7819 */ /* 0x001fc80000011614 */
[----:B------:R-:W-:Y:S01]  /*0510*/  LEA.HI R20, R20, R11, RZ, 0x1b ;  /* 0x0000000b14147211 */ /* 0x000fe200078fd8ff */
[----:B-1----:R-:W-:-:S03]  /*0520*/  IMAD.WIDE R24, R29, 0x4, R8 ;  /* 0x000000041d187825 */ /* 0x002fc600078e0208 */
[----:B------:R-:W-:Y:S02]  /*0530*/  LEA R29, R20, R5, 0x6 ;  /* 0x00000005141d7211 */ /* 0x000fe400078e30ff */
[----:B------:R-:W3:Y:S01]  /*0540*/  @P3 LDG.E.EL R22, desc[UR6][R24.64] ;  /* 0x0000000618163981 */ /* 0x000ee2000c2e1900 */
[----:B------:R-:W-:Y:S02]  /*0550*/  IMAD.MOV.U32 R20, RZ, RZ, RZ ;  /* 0x000000ffff147224 */ /* 0x000fe400078e00ff */
[----:B------:R-:W-:-:S05]  /*0560*/  IMAD.WIDE R10, R29, 0x4, R8 ;  /* 0x000000041d0a7825 */ /* 0x000fca00078e0208 */
[----:B------:R0:W3:Y:S01]  /*0570*/  @P1 LDG.E.EL R20, desc[UR6][R10.64] ;  /* 0x000000060a141981 */ /* 0x0000e2000c2e1900 */
[----:B------:R-:W-:Y:S01]  /*0580*/  LEA R27, R28, R5, 0x6 ;  /* 0x000000051c1b7211 */ /* 0x000fe200078e30ff */
[----:B------:R-:W-:Y:S01]  /*0590*/  IMAD.WIDE R18, R29, 0x4, R18 ;  /* 0x000000041d127825 */ /* 0x000fe200078e0212 */
[----:B------:R-:W-:-:S03]  /*05a0*/  CS2R R28, SRZ ;  /* 0x00000000001c7805 */ /* 0x000fc6000001ff00 */
[----:B------:R-:W-:Y:S02]  /*05b0*/  IMAD.WIDE R26, R27, 0x4, R16 ;  /* 0x000000041b1a7825 */ /* 0x000fe400078e0210 */
[----:B------:R-:W1:Y:S01]  /*05c0*/  LDC.64 R16, c[0x0][0x230] ;  /* 0x00008c00ff107b82 */ /* 0x000e620000000a00 */
[----:B------:R1:W3:Y:S04]  /*05d0*/  @P1 LDG.E.EL R29, desc[UR6][R18.64] ;  /* 0x00000006121d1981 */ /* 0x0002e8000c2e1900 */
[----:B------:R-:W3:Y:S01]  /*05e0*/  @P1 LDG.E.EL R28, desc[UR6][R26.64] ;  /* 0x000000061a1c1981 */ /* 0x000ee2000c2e1900 */
[----:B------:R-:W-:Y:S02]  /*05f0*/  CS2R R8, SRZ ;  /* 0x0000000000087805 */ /* 0x000fe4000001ff00 */
[----:B0-----:R-:W-:Y:S01]  /*0600*/  CS2R R10, SRZ ;  /* 0x00000000000a7805 */ /* 0x001fe2000001ff00 */
[----:B-1----:R-:W-:-:S05]  /*0610*/  IMAD.WIDE R16, R2, 0x4, R16 ;  /* 0x0000000402107825 */ /* 0x002fca00078e0210 */
[----:B------:R0:W3:Y:S01]  /*0620*/  @!P4 LDG.E.EL.128 R8, desc[UR6][R16.64] ;  /* 0x000000061008c981 */ /* 0x0000e2000c2e1d00 */
[----:B------:R-:W-:-:S04]  /*0630*/  LOP3.LUT R18, R4, 0x180, RZ, 0xfc, !PT ;  /* 0x0000018004127812 */ /* 0x000fc800078efcff */
[----:B0-----:R-:W-:-:S06]  /*0640*/  LEA R16, R18, UR4, 0x3 ;  /* 0x0000000412107c11 */ /* 0x001fcc000f8e18ff */
[----:B------:R-:W-:Y:S01]  /*0650*/  LDS R16, [R16] ;  /* 0x0000000010107984 */ /* 0x000fe20000000800 */
[----:B------:R-:W-:Y:S01]  /*0660*/  ISETP.LT.AND P0, PT, R0, 0x300, !P0 ;  /* 0x000003000000780c */ /* 0x000fe20004701270 */
[----:B------:R-:W-:-:S04]  /*0670*/  IMAD R2, R5, 0xc0, R2 ;  /* 0x000000c005027824 */ /* 0x000fc800078e0202 */
[----:B------:R-:W-:Y:S02]  /*0680*/  IMAD R3, R3, 0x3000, R2 ;  /* 0x0000300003037824 */ /* 0x000fe400078e0202 */
[----:B--2---:R-:W-:Y:S01]  /*0690*/  FADD R13, -R13, R14 ;  /* 0x0000000e0d0d7221 */ /* 0x004fe20000000100 */
[----:B------:R-:W-:-:S04]  /*06a0*/  LOP3.LUT R14, R4, 0x80, RZ, 0xfc, !PT ;  /* 0x00000080040e7812 */ /* 0x000fc800078efcff */
[----:B------:R-:W-:Y:S02]  /*06b0*/  LEA R19, R14, UR4, 0x3 ;  /* 0x000000040e137c11 */ /* 0x000fe4000f8e18ff */
[----:B----4-:R-:W-:Y:S02]  /*06c0*/  FSETP.GT.AND P5, PT, |R23|, 8.50705917302346158658e+37, PT ;  /* 0x7e8000001700780b */ /* 0x010fe40003fa4200 */
[----:B-----5:R-:W-:Y:S01]  /*06d0*/  FSETP.GT.AND P1, PT, |R21|, 8.50705917302346158658e+37, PT ;  /* 0x7e8000001500780b */ /* 0x020fe20003f24200 */
[----:B---3--:R-:W-:Y:S01]  /*06e0*/  FADD R12, -R12, R15 ;  /* 0x0000000f0c0c7221 */ /* 0x008fe20000000100 */
[----:B------:R-:W-:-:S04]  /*06f0*/  LOP3.LUT R15, R4, 0x100, RZ, 0xfc, !PT ;  /* 0x00000100040f7812 */ /* 0x000fc800078efcff */
[----:B------:R-:W-:Y:S02]  /*0700*/  LEA R14, R15, UR4, 0x3 ;  /* 0x000000040f0e7c11 */ /* 0x000fe4000f8e18ff */
[----:B------:R-:W-:Y:S01]  /*0710*/  LEA R15, R4, UR4, 0x3 ;  /* 0x00000004040f7c11 */ /* 0x000fe2000f8e18ff */
[----:B------:R-:W-:Y:S01]  /*0720*/  FADD R6, -R6, R7 ;  /* 0x0000000706067221 */ /* 0x000fe20000000100 */
[C---:B------:R-:W-:Y:S02]  /*0730*/  FSETP.GEU.AND P2, PT, |R23|.reuse, 1.175494350822287508e-38, PT ;  /* 0x008000001700780b */ /* 0x040fe40003f4e200 */
[----:B------:R-:W-:Y:S01]  /*0740*/  FSETP.GT.AND P4, PT, |R22|, 8.50705917302346158658e+37, PT ;  /* 0x7e8000001600780b */ /* 0x000fe20003f84200 */
[----:B------:R-:W0:Y:S01]  /*0750*/  S2R R7, SR_TID.X ;  /* 0x0000000000077919 */ /* 0x000e220000002100 */
[----:B------:R-:W-:Y:S01]  /*0760*/  @P5 FMUL R23, R23, 0.25 ;  /* 0x3e80000017175820 */ /* 0x000fe20000400000 */
[----:B------:R-:W-:Y:S01]  /*0770*/  @P5 FMUL R13, R13, 0.25 ;  /* 0x3e8000000d0d5820 */ /* 0x000fe20000400000 */
[C---:B------:R-:W-:Y:S01]  /*0780*/  FSETP.GEU.AND P3, PT, |R21|.reuse, 1.175494350822287508e-38, PT ;  /* 0x008000001500780b */ /* 0x040fe20003f6e200 */
[----:B------:R1:W2:Y:S01]  /*0790*/  LDS R4, [R19] ;  /* 0x0000000013047984 */ /* 0x0002a20000000800 */
[----:B------:R-:W-:Y:S01]  /*07a0*/  @P1 FMUL R21, R21, 0.25 ;  /* 0x3e80000015151820 */ /* 0x000fe20000400000 */
[----:B------:R-:W-:Y:S01]  /*07b0*/  @P1 FMUL R6, R6, 0.25 ;  /* 0x3e80000006061820 */ /* 0x000fe20000400000 */
[----:B------:R-:W-:Y:S01]  /*07c0*/  FSETP.GT.AND P5, PT, |R20|, 8.50705917302346158658e+37, PT ;  /* 0x7e8000001400780b */ /* 0x000fe20003fa4200 */
[----:B------:R-:W-:Y:S01]  /*07d0*/  LDS R14, [R14] ;  /* 0x000000000e0e7984 */ /* 0x000fe20000000800 */
[----:B------:R-:W-:-:S03]  /*07e0*/  FSETP.GEU.AND P1, PT, |R22|, 1.175494350822287508e-38, PT ;  /* 0x008000001600780b */ /* 0x000fc60003f2e200 */
[----:B------:R-:W3:Y:S01]  /*07f0*/  LDS R15, [R15] ;  /* 0x000000000f0f7984 */ /* 0x000ee20000000800 */
[----:B------:R-:W-:Y:S01]  /*0800*/  @P4 FMUL R22, R22, 0.25 ;  /* 0x3e80000016164820 */ /* 0x000fe20000400000 */
[----:B------:R-:W-:Y:S01]  /*0810*/  @P4 FMUL R12, R12, 0.25 ;  /* 0x3e8000000c0c4820 */ /* 0x000fe20000400000 */
[----:B------:R-:W-:Y:S01]  /*0820*/  FSETP.GEU.AND P4, PT, |R20|, 1.175494350822287508e-38, PT ;  /* 0x008000001400780b */ /* 0x000fe20003f8e200 */
[----:B------:R-:W-:Y:S01]  /*0830*/  @!P3 FMUL R21, R21, 16777216 ;  /* 0x4b8000001515b820 */ /* 0x000fe20000400000 */
[----:B------:R-:W-:-:S03]  /*0840*/  @!P2 FMUL R23, R23, 16777216 ;  /* 0x4b8000001717a820 */ /* 0x000fc60000400000 */
[----:B------:R-:W-:Y:S02]  /*0850*/  @P5 FMUL R20, R20, 0.25 ;  /* 0x3e80000014145820 */ /* 0x000fe40000400000 */
[----:B------:R-:W-:Y:S01]  /*0860*/  @!P1 FMUL R22, R22, 16777216 ;  /* 0x4b80000016169820 */ /* 0x000fe20000400000 */
[----:B------:R-:W4:Y:S05]  /*0870*/  MUFU.RCP R18, R23 ;  /* 0x0000001700127308 */ /* 0x000f2a0000001000 */
[----:B------:R-:W-:-:S03]  /*0880*/  @!P4 FMUL R20, R20, 16777216 ;  /* 0x4b8000001414c820 */ /* 0x000fc60000400000 */
[----:B------:R-:W5:Y:S01]  /*0890*/  MUFU.RCP R21, R21 ;  /* 0x0000001500157308 */ /* 0x000f620000001000 */
[----:B------:R-:W-:Y:S01]  /*08a0*/  FADD R28, -R29, R28 ;  /* 0x0000001c1d1c7221 */ /* 0x000fe20000000100 */
[----:B------:R-:W-:-:S06]  /*08b0*/  UMOV UR4, 0x400 ;  /* 0x0000040000047882 */ /* 0x000fcc0000000000 */
[----:B-1----:R-:W1:Y:S01]  /*08c0*/  MUFU.RCP R19, R22 ;  /* 0x0000001600137308 */ /* 0x002e620000001000 */
[----:B------:R-:W-:-:S07]  /*08d0*/  @P5 FMUL R28, R28, 0.25 ;  /* 0x3e8000001c1c5820 */ /* 0x000fce0000400000 */
[----:B------:R-:W2:Y:S01]  /*08e0*/  MUFU.RCP R25, R20 ;  /* 0x0000001400197308 */ /* 0x000ea20000001000 */
[----:B------:R-:W-:Y:S01]  /*08f0*/  UPRMT UR4, UR5, 0x654, UR4 ;  /* 0x0000065405047896 */ /* 0x000fe20008000004 */
[----:B0-----:R-:W-:Y:S01]  /*0900*/  LOP3.LUT R17, R7, 0x7f, RZ, 0xc0, !PT ;  /* 0x0000007f07117812 */ /* 0x001fe200078ec0ff */
[----:B------:R-:W-:Y:S01]  /*0910*/  @!P2 FMUL R13, R13, 16777216 ;  /* 0x4b8000000d0da820 */ /* 0x000fe20000400000 */
[----:B------:R-:W-:Y:S01]  /*0920*/  @!P3 FMUL R6, R6, 16777216 ;  /* 0x4b8000000606b820 */ /* 0x000fe20000400000 */
[----:B------:R-:W-:Y:S01]  /*0930*/  @!P1 FMUL R12, R12, 16777216 ;  /* 0x4b8000000c0c9820 */ /* 0x000fe20000400000 */
[----:B------:R-:W-:Y:S01]  /*0940*/  @!P4 FMUL R28, R28, 16777216 ;  /* 0x4b8000001c1cc820 */ /* 0x000fe20000400000 */
[----:B------:R-:W-:Y:S01]  /*0950*/  LEA R24, R17, UR4, 0x3 ;  /* 0x0000000411187c11 */ /* 0x000fe2000f8e18ff */
[----:B----4-:R-:W-:Y:S01]  /*0960*/  FMUL R13, R18, R13 ;  /* 0x0000000d120d7220 */ /* 0x010fe20000400000 */
[----:B-----5:R-:W-:Y:S01]  /*0970*/  FMUL R6, R21, R6 ;  /* 0x0000000615067220 */ /* 0x020fe20000400000 */
[----:B-1----:R-:W-:-:S02]  /*0980*/  FMUL R19, R19, R12 ;  /* 0x0000000c13137220 */ /* 0x002fc40000400000 */
[----:B--2---:R-:W-:Y:S01]  /*0990*/  FMUL R18, R4, R13 ;  /* 0x0000000d04127220 */ /* 0x004fe20000400000 */
[----:B------:R-:W-:Y:S01]  /*09a0*/  FMUL R25, R25, R28 ;  /* 0x0000001c19197220 */ /* 0x000fe20000400000 */
[----:B------:R-:W-:Y:S01]  /*09b0*/  IMAD R17, R17, -0x4, R24 ;  /* 0xfffffffc11117824 */ /* 0x000fe200078e0218 */
[----:B------:R-:W-:Y:S01]  /*09c0*/  BAR.SYNC.DEFER_BLOCKING 0x0 ;  /* 0x0000000000007b1d */ /* 0x000fe20000010000 */
[----:B---3--:R-:W-:Y:S01]  /*09d0*/  FMUL R4, R15, R6 ;  /* 0x000000060f047220 */ /* 0x008fe20000400000 */
[----:B------:R-:W-:Y:S01]  /*09e0*/  FMUL R20, R14, R19 ;  /* 0x000000130e147220 */ /* 0x000fe20000400000 */
[----:B------:R-:W-:Y:S01]  /*09f0*/  FMUL R16, R16, R25 ;  /* 0x0000001910107220 */ /* 0x000fe20000400000 */
[----:B------:R-:W-:-:S04]  /*0a00*/  SHF.L.U32 R7, R7, 0x2, RZ ;  /* 0x0000000207077819 */ /* 0x000fc800000006ff */
[----:B------:R-:W-:Y:S01]  /*0a10*/  LOP3.LUT R7, R7, 0x1fc, RZ, 0xc0, !PT ;  /* 0x000001fc07077812 */ /* 0x000fe200078ec0ff */
[----:B------:R-:W-:Y:S04]  /*0a20*/  STS [R17], R4 ;  /* 0x0000000411007388 */ /* 0x000fe80000000800 */
[----:B------:R-:W-:Y:S04]  /*0a30*/  STS [R17+0x200], R18 ;  /* 0x0002001211007388 */ /* 0x000fe80000000800 */
[----:B------:R-:W-:Y:S04]  /*0a40*/  STS [R17+0x400], R20 ;  /* 0x0004001411007388 */ /* 0x000fe80000000800 */
[----:B------:R-:W-:Y:S01]  /*0a50*/  STS [R17+0x600], R16 ;  /* 0x0006001011007388 */ /* 0x000fe20000000800 */
[----:B------:R-:W-:-:S02]  /*0a60*/  LEA R12, R7, UR4, 0x2 ;  /* 0x00000004070c7c11 */ /* 0x000fc4000f8e10ff */
[----:B------:R-:W0:Y:S08]  /*0a70*/  LDC.64 R6, c[0x0][0x238] ;  /* 0x00008e00ff067b82 */ /* 0x000e300000000a00 */
[----:B------:R-:W-:Y:S06]  /*0a80*/  BAR.SYNC.DEFER_BLOCKING 0x0 ;  /* 0x0000000000007b1d */ /* 0x000fec0000010000 */
[----:B------:R-:W1:Y:S01]  /*0a90*/  LDS.128 R12, [R12] ;  /* 0x000000000c0c7984 */ /* 0x000e620000000c00 */
[----:B0-----:R-:W-:-:S04]  /*0aa0*/  IMAD.WIDE R2, R3, 0x4, R6 ;  /* 0x0000000403027825 */ /* 0x001fc800078e0206 */
[----:B-1----:R-:W-:Y:S01]  /*0ab0*/  FADD R8, R12, R8 ;  /* 0x000000080c087221 */ /* 0x002fe20000000000 */
[----:B------:R-:W-:Y:S01]  /*0ac0*/  FADD R9, R13, R9 ;  /* 0x000000090d097221 */ /* 0x000fe20000000000 */
[----:B------:R-:W-:Y:S01]  /*0ad0*/  FADD R10, R14, R10 ;  /* 0x0000000a0e0a7221 */ /* 0x000fe20000000000 */
[----:B------:R-:W-:Y:S01]  /*0ae0*/  FADD R11, R15, R11 ;  /* 0x0000000b0f0b7221 */ /* 0x000fe20000000000 */
[----:B------:R-:W-:Y:S06]  /*0af0*/  @!P0 EXIT ;  /* 0x000000000000894d */ /* 0x000fec0003800000 */
[----:B------:R-:W-:Y:S01]  /*0b00*/  STG.E.128 desc[UR6][R2.64], R8 ;  /* 0x0000000802007986 */ /* 0x000fe2000c101d06 */
[----:B------:R-:W-:Y:S05]  /*0b10*/  EXIT ;  /* 0x000000000000794d */ /* 0x000fea0003800000 */
.L_x_0:
[----:B------:R-:W-:-:S00]  /*0b20*/  BRA `(.L_x_0) ;  /* 0xfffffffc00fc7947 */ /* 0x000fc0000383ffff */
[----:B------:R-:W-:-:S00]  /*0b30*/  NOP ;  /* 0x0000000000007918 */ /* 0x000fc00000000000 */
        /* <DEDUP_REMOVED lines=12> */
.L_x_1:


//--------------------- .nv.shared.triton_poi_fused_add_div_mul_sub_20 --------------------------
	.section	.nv.shared.triton_poi_fused_add_div_mul_sub_20,"aw",@nobits
	.sectionflags	@""
	.align	16
	.zero		1024


//--------------------- .nv.constant0.triton_poi_fused_add_div_mul_sub_20 --------------------------
	.section	.nv.constant0.triton_poi_fused_add_div_mul_sub_20,"a",@progbits
	.sectionflags	@""
	.align	4
.nv.constant0.triton_poi_fused_add_div_mul_sub_20:
	.zero		584
